//
// Generated by NVIDIA NVVM Compiler
//
// Compiler Build ID: CL-36424714
// Cuda compilation tools, release 13.0, V13.0.88
// Based on NVVM 20.0.0
//

.version 9.0
.target sm_100
.address_size 64

	// .globl	_Z11blankKernelPfS_
.global .align 4 .b8 __cudart_i2opi_f[24] = {65, 144, 67, 60, 153, 149, 98, 219, 192, 221, 52, 245, 209, 87, 39, 252, 41, 21, 68, 78, 110, 131, 249, 162};

.visible .entry _Z11blankKernelPfS_(
	.param .u64 .ptr .align 1 _Z11blankKernelPfS__param_0,
	.param .u64 .ptr .align 1 _Z11blankKernelPfS__param_1
)
{
	.local .align 4 .b8 	__local_depot0[28];
	.reg .b64 	%SP;
	.reg .b64 	%SPL;
	.reg .pred 	%p<9>;
	.reg .b32 	%r<41>;
	.reg .b32 	%f<29>;
	.reg .b64 	%rd<29>;
	.reg .b64 	%fd<3>;

	mov.u64 	%SPL, __local_depot0;
	ld.param.u64 	%rd10, [_Z11blankKernelPfS__param_0];
	ld.param.u64 	%rd9, [_Z11blankKernelPfS__param_1];
	cvta.to.global.u64 	%rd11, %rd10;
	add.u64 	%rd1, %SPL, 0;
	mov.u32 	%r1, %tid.x;
	mul.wide.u32 	%rd13, %r1, 4;
	add.s64 	%rd14, %rd11, %rd13;
	ld.global.f32 	%f1, [%rd14];
	mul.f32 	%f7, %f1, 0f3F22F983;
	cvt.rni.s32.f32 	%r40, %f7;
	cvt.rn.f32.s32 	%f8, %r40;
	fma.rn.f32 	%f9, %f8, 0fBFC90FDA, %f1;
	fma.rn.f32 	%f10, %f8, 0fB3A22168, %f9;
	fma.rn.f32 	%f28, %f8, 0fA7C234C5, %f10;
	abs.f32 	%f3, %f1;
	setp.ltu.f32 	%p1, %f3, 0f47CE4780;
	@%p1 bra 	$L__BB0_8;
	setp.neu.f32 	%p2, %f3, 0f7F800000;
	@%p2 bra 	$L__BB0_3;
	mov.f32 	%f13, 0f00000000;
	mul.rn.f32 	%f28, %f1, %f13;
	mov.b32 	%r40, 0;
	bra.uni 	$L__BB0_8;
$L__BB0_3:
	mov.b32 	%r3, %f1;
	shl.b32 	%r17, %r3, 8;
	or.b32  	%r4, %r17, -2147483648;
	mov.b64 	%rd28, 0;
	mov.b32 	%r37, 0;
	mov.u64 	%rd26, __cudart_i2opi_f;
	mov.u64 	%rd27, %rd1;
$L__BB0_4:
	.pragma "nounroll";
	ld.global.nc.u32 	%r18, [%rd26];
	mad.wide.u32 	%rd17, %r18, %r4, %rd28;
	shr.u64 	%rd28, %rd17, 32;
	st.local.u32 	[%rd27], %rd17;
	add.s32 	%r37, %r37, 1;
	add.s64 	%rd27, %rd27, 4;
	add.s64 	%rd26, %rd26, 4;
	setp.ne.s32 	%p3, %r37, 6;
	@%p3 bra 	$L__BB0_4;
	shr.u32 	%r19, %r3, 23;
	st.local.u32 	[%rd1+24], %rd28;
	and.b32  	%r7, %r19, 31;
	and.b32  	%r20, %r19, 224;
	add.s32 	%r21, %r20, -128;
	shr.u32 	%r22, %r21, 5;
	mul.wide.u32 	%rd18, %r22, 4;
	sub.s64 	%rd8, %rd1, %rd18;
	ld.local.u32 	%r38, [%rd8+24];
	ld.local.u32 	%r39, [%rd8+20];
	setp.eq.s32 	%p4, %r7, 0;
	@%p4 bra 	$L__BB0_7;
	shf.l.wrap.b32 	%r38, %r39, %r38, %r7;
	ld.local.u32 	%r23, [%rd8+16];
	shf.l.wrap.b32 	%r39, %r23, %r39, %r7;
$L__BB0_7:
	shr.u32 	%r24, %r38, 30;
	shf.l.wrap.b32 	%r25, %r39, %r38, 2;
	shl.b32 	%r26, %r39, 2;
	shr.u32 	%r27, %r25, 31;
	add.s32 	%r28, %r27, %r24;
	neg.s32 	%r29, %r28;
	setp.lt.s32 	%p5, %r3, 0;
	selp.b32 	%r40, %r29, %r28, %p5;
	xor.b32  	%r30, %r25, %r3;
	shr.s32 	%r31, %r25, 31;
	xor.b32  	%r32, %r31, %r25;
	xor.b32  	%r33, %r31, %r26;
	cvt.u64.u32 	%rd19, %r32;
	shl.b64 	%rd20, %rd19, 32;
	cvt.u64.u32 	%rd21, %r33;
	or.b64  	%rd22, %rd20, %rd21;
	cvt.rn.f64.s64 	%fd1, %rd22;
	mul.f64 	%fd2, %fd1, 0d3BF921FB54442D19;
	cvt.rn.f32.f64 	%f11, %fd2;
	neg.f32 	%f12, %f11;
	setp.lt.s32 	%p6, %r30, 0;
	selp.f32 	%f28, %f12, %f11, %p6;
$L__BB0_8:
	cvta.to.global.u64 	%rd23, %rd9;
	mul.rn.f32 	%f14, %f28, %f28;
	and.b32  	%r35, %r40, 1;
	setp.eq.b32 	%p7, %r35, 1;
	selp.f32 	%f15, 0f3F800000, %f28, %p7;
	fma.rn.f32 	%f16, %f14, %f15, 0f00000000;
	fma.rn.f32 	%f17, %f14, 0f37CBAC00, 0fBAB607ED;
	selp.f32 	%f18, %f17, 0fB94D4153, %p7;
	selp.f32 	%f19, 0f3D2AAABB, 0f3C0885E4, %p7;
	fma.rn.f32 	%f20, %f18, %f14, %f19;
	selp.f32 	%f21, 0fBEFFFFFF, 0fBE2AAAA8, %p7;
	fma.rn.f32 	%f22, %f20, %f14, %f21;
	fma.rn.f32 	%f23, %f22, %f16, %f15;
	and.b32  	%r36, %r40, 2;
	setp.eq.s32 	%p8, %r36, 0;
	mov.f32 	%f24, 0f00000000;
	sub.f32 	%f25, %f24, %f23;
	selp.f32 	%f26, %f23, %f25, %p8;
	mul.f32 	%f27, %f1, %f26;
	add.s64 	%rd25, %rd23, %rd13;
	st.global.f32 	[%rd25], %f27;
	ret;

}


// ===== COMPILED SASS (sm_100) =====

	.target	sm_100

	.elftype	@"ET_EXEC"


//--------------------- .note.nv.tkinfo           --------------------------
	.section	.note.nv.tkinfo,"",@"SHT_NOTE"
	.sectionflags	@"SHF_NOTE_NV_TKINFO"
	.tkinfo
        /*0018*/ 	.word	0x00000002
        /*0030*/ 	.string	""
        /*0030*/ 	.string	"ptxas"
        /*0030*/ 	.string	"Cuda compilation tools, release 13.0, V13.0.88"
        /*0030*/ 	.string	"Build cuda_13.0.r13.0/compiler.36424714_0"
        /*0030*/ 	.string	"-arch sm_100 -m 64 "



//--------------------- .note.nv.cuinfo           --------------------------
	.section	.note.nv.cuinfo,"",@"SHT_NOTE"
	.sectionflags	@"SHF_NOTE_NV_CUINFO"
        /*0018*/ 	.short	0x0002
        /*001a*/ 	.short	0x0064
        /*001c*/ 	.short	0x0082
	.zero		2


//--------------------- .nv.info                  --------------------------
	.section	.nv.info,"",@"SHT_CUDA_INFO"
	.align	4


	//----- nvinfo : EIATTR_REGCOUNT
	.align		4
        /*0000*/ 	.byte	0x04, 0x2f
        /*0002*/ 	.short	(.L_2 - .L_1)
	.align		4
.L_1:
        /*0004*/ 	.word	index@(_Z11blankKernelPfS_)
        /*0008*/ 	.word	0x00000012


	//----- nvinfo : EIATTR_FRAME_SIZE
	.align		4
.L_2:
        /*000c*/ 	.byte	0x04, 0x11
        /*000e*/ 	.short	(.L_4 - .L_3)
	.align		4
.L_3:
        /*0010*/ 	.word	index@(_Z11blankKernelPfS_)
        /*0014*/ 	.word	0x00000000


	//----- nvinfo : EIATTR_MIN_STACK_SIZE
	.align		4
.L_4:
        /*0018*/ 	.byte	0x04, 0x12
        /*001a*/ 	.short	(.L_6 - .L_5)
	.align		4
.L_5:
        /*001c*/ 	.word	index@(_Z11blankKernelPfS_)
        /*0020*/ 	.word	0x00000000
.L_6:


//--------------------- .nv.compat                --------------------------
	.section	.nv.compat,"",@"SHT_CUDA_COMPAT_INFO"
	.align	4
        /*0000*/ 	.byte	0x02, 0x09, 0x00, 0x00, 0x02, 0x02, 0x01, 0x00, 0x02, 0x05, 0x05, 0x00, 0x03, 0x07, 0x01, 0x01
        /*0010*/ 	.byte	0x02, 0x03, 0x00, 0x00, 0x02, 0x06, 0x01, 0x00, 0x04, 0x0b, 0x08, 0x00, 0x01, 0x00, 0x00, 0x00
        /*0020*/ 	.byte	0x00, 0x00, 0x00, 0x00


//--------------------- .nv.info._Z11blankKernelPfS_ --------------------------
	.section	.nv.info._Z11blankKernelPfS_,"",@"SHT_CUDA_INFO"
	.sectionflags	@""
	.align	4


	//----- nvinfo : EIATTR_CUDA_API_VERSION
	.align		4
        /*0000*/ 	.byte	0x04, 0x37
        /*0002*/ 	.short	(.L_8 - .L_7)
.L_7:
        /*0004*/ 	.word	0x00000082


	//----- nvinfo : EIATTR_KPARAM_INFO
	.align		4
.L_8:
        /*0008*/ 	.byte	0x04, 0x17
        /*000a*/ 	.short	(.L_10 - .L_9)
.L_9:
        /*000c*/ 	.word	0x00000000
        /*0010*/ 	.short	0x0001
        /*0012*/ 	.short	0x0008
        /*0014*/ 	.byte	0x00, 0xf5, 0x21, 0x00


	//----- nvinfo : EIATTR_KPARAM_INFO
	.align		4
.L_10:
        /*0018*/ 	.byte	0x04, 0x17
        /*001a*/ 	.short	(.L_12 - .L_11)
.L_11:
        /*001c*/ 	.word	0x00000000
        /*0020*/ 	.short	0x0000
        /*0022*/ 	.short	0x0000
        /*0024*/ 	.byte	0x00, 0xf5, 0x21, 0x00


	//----- nvinfo : EIATTR_SPARSE_MMA_MASK
	.align		4
.L_12:
        /*0028*/ 	.byte	0x03, 0x50
        /*002a*/ 	.short	0x0000


	//----- nvinfo : EIATTR_MAXREG_COUNT
	.align		4
        /*002c*/ 	.byte	0x03, 0x1b
        /*002e*/ 	.short	0x00ff


	//----- nvinfo : EIATTR_MERCURY_ISA_VERSION
	.align		4
        /*0030*/ 	.byte	0x03, 0x5f
        /*0032*/ 	.short	0x0101


	//----- nvinfo : EIATTR_VRC_CTA_INIT_COUNT
	.align		4
        /*0034*/ 	.byte	0x02, 0x4a
	.zero		1
	.zero		1


	//----- nvinfo : EIATTR_EXIT_INSTR_OFFSETS
	.align		4
        /*0038*/ 	.byte	0x04, 0x1c
        /*003a*/ 	.short	(.L_14 - .L_13)


	//   ....[0]....
.L_13:
        /*003c*/ 	.word	0x00000850


	//----- nvinfo : EIATTR_CRS_STACK_SIZE
	.align		4
.L_14:
        /*0040*/ 	.byte	0x04, 0x1e
        /*0042*/ 	.short	(.L_16 - .L_15)
.L_15:
        /*0044*/ 	.word	0x00000000


	//----- nvinfo : EIATTR_CBANK_PARAM_SIZE
	.align		4
.L_16:
        /*0048*/ 	.byte	0x03, 0x19
        /*004a*/ 	.short	0x0010


	//----- nvinfo : EIATTR_PARAM_CBANK
	.align		4
        /*004c*/ 	.byte	0x04, 0x0a
        /*004e*/ 	.short	(.L_18 - .L_17)
	.align		4
.L_17:
        /*0050*/ 	.word	index@(.nv.constant0._Z11blankKernelPfS_)
        /*0054*/ 	.short	0x0380
        /*0056*/ 	.short	0x0010


	//----- nvinfo : EIATTR_SW_WAR
	.align		4
.L_18:
        /*0058*/ 	.byte	0x04, 0x36
        /*005a*/ 	.short	(.L_20 - .L_19)
.L_19:
        /*005c*/ 	.word	0x00000008
.L_20:


//--------------------- .nv.callgraph             --------------------------
	.section	.nv.callgraph,"",@"SHT_CUDA_CALLGRAPH"
	.align	4
	.sectionentsize	8
	.align		4
        /*0000*/ 	.word	0x00000000
	.align		4
        /*0004*/ 	.word	0xffffffff
	.align		4
        /*0008*/ 	.word	0x00000000
	.align		4
        /*000c*/ 	.word	0xfffffffe
	.align		4
        /*0010*/ 	.word	0x00000000
	.align		4
        /*0014*/ 	.word	0xfffffffd
	.align		4
        /*0018*/ 	.word	0x00000000
	.align		4
        /*001c*/ 	.word	0xfffffffc


//--------------------- .nv.constant4             --------------------------
	.section	.nv.constant4,"a",@progbits
	.align	8
	.align		8
.nv.constant4:
        /*0000*/ 	.dword	__cudart_i2opi_f


//--------------------- .text._Z11blankKernelPfS_ --------------------------
	.section	.text._Z11blankKernelPfS_,"ax",@progbits
	.align	128
        .global         _Z11blankKernelPfS_
        .type           _Z11blankKernelPfS_,@function
        .size           _Z11blankKernelPfS_,(.L_x_6 - _Z11blankKernelPfS_)
        .other          _Z11blankKernelPfS_,@"STO_CUDA_ENTRY STV_DEFAULT"
_Z11blankKernelPfS_:
.text._Z11blankKernelPfS_:
[----:B------:R-:W-:Y:S01]  /*0000*/  LDC R1, c[0x0][0x37c] ;  /* 0x0000df00ff017b82 */ /* 0x000fe20000000800 */
[----:B------:R-:W0:Y:S07]  /*0010*/  S2R R2, SR_TID.X ;  /* 0x0000000000027919 */ /* 0x000e2e0000002100 */
[----:B------:R-:W0:Y:S01]  /*0020*/  LDC.64 R4, c[0x0][0x380] ;  /* 0x0000e000ff047b82 */ /* 0x000e220000000a00 */
[----:B------:R-:W1:Y:S01]  /*0030*/  LDCU.64 UR6, c[0x0][0x358] ;  /* 0x00006b00ff0677ac */ /* 0x000e620008000a00 */
[----:B0-----:R-:W-:-:S05]  /*0040*/  IMAD.WIDE.U32 R4, R2, 0x4, R4 ;  /* 0x0000000402047825 */ /* 0x001fca00078e0004 */
[----:B-1----:R-:W2:Y:S01]  /*0050*/  LDG.E R3, desc[UR6][R4.64] ;  /* 0x0000000604037981 */ /* 0x002ea2000c1e1900 */
[----:B------:R-:W-:Y:S01]  /*0060*/  BSSY.RECONVERGENT B0, `(.L_x_0) ;  /* 0x0000069000007945 */ /* 0x000fe20003800200 */
[C---:B--2---:R-:W-:Y:S01]  /*0070*/  FMUL R0, R3.reuse, 0.63661974668502807617 ;  /* 0x3f22f98303007820 */ /* 0x044fe20000400000 */
[----:B------:R-:W-:-:S05]  /*0080*/  FSETP.GE.AND P0, PT, |R3|, 105615, PT ;  /* 0x47ce47800300780b */ /* 0x000fca0003f06200 */
[----:B------:R-:W0:Y:S02]  /*0090*/  F2I.NTZ R0, R0 ;  /* 0x0000000000007305 */ /* 0x000e240000203100 */
[----:B0-----:R-:W-:-:S05]  /*00a0*/  I2FP.F32.S32 R6, R0 ;  /* 0x0000000000067245 */ /* 0x001fca0000201400 */
[----:B------:R-:W-:-:S04]  /*00b0*/  FFMA R7, R6, -1.5707962512969970703, R3 ;  /* 0xbfc90fda06077823 */ /* 0x000fc80000000003 */
[----:B------:R-:W-:-:S04]  /*00c0*/  FFMA R7, R6, -7.5497894158615963534e-08, R7 ;  /* 0xb3a2216806077823 */ /* 0x000fc80000000007 */
[----:B------:R-:W-:Y:S01]  /*00d0*/  FFMA R6, R6, -5.3903029534742383927e-15, R7 ;  /* 0xa7c234c506067823 */ /* 0x000fe20000000007 */
[----:B------:R-:W-:Y:S06]  /*00e0*/  @!P0 BRA `(.L_x_1) ;  /* 0x0000000400808947 */ /* 0x000fec0003800000 */
[----:B------:R-:W-:-:S13]  /*00f0*/  FSETP.NEU.AND P0, PT, |R3|, +INF , PT ;  /* 0x7f8000000300780b */ /* 0x000fda0003f0d200 */
[----:B------:R-:W-:Y:S01]  /*0100*/  @!P0 FMUL R6, RZ, R3 ;  /* 0x00000003ff068220 */ /* 0x000fe20000400000 */
[----:B------:R-:W-:Y:S01]  /*0110*/  @!P0 IMAD.MOV.U32 R0, RZ, RZ, RZ ;  /* 0x000000ffff008224 */ /* 0x000fe200078e00ff */
[----:B------:R-:W-:Y:S06]  /*0120*/  @!P0 BRA `(.L_x_1) ;  /* 0x0000000400708947 */ /* 0x000fec0003800000 */
[----:B------:R-:W-:Y:S01]  /*0130*/  IMAD.SHL.U32 R0, R3, 0x100, RZ ;  /* 0x0000010003007824 */ /* 0x000fe200078e00ff */
[----:B------:R-:W0:Y:S01]  /*0140*/  LDCU.64 UR8, c[0x4][URZ] ;  /* 0x01000000ff0877ac */ /* 0x000e220008000a00 */
[----:B------:R-:W-:Y:S02]  /*0150*/  IMAD.MOV.U32 R11, RZ, RZ, RZ ;  /* 0x000000ffff0b7224 */ /* 0x000fe400078e00ff */
[----:B------:R-:W-:Y:S01]  /*0160*/  IMAD.MOV.U32 R9, RZ, RZ, RZ ;  /* 0x000000ffff097224 */ /* 0x000fe200078e00ff */
[----:B------:R-:W-:Y:S01]  /*0170*/  LOP3.LUT R0, R0, 0x80000000, RZ, 0xfc, !PT ;  /* 0x8000000000007812 */ /* 0x000fe200078efcff */
[----:B------:R-:W-:Y:S01]  /*0180*/  UMOV UR5, URZ ;  /* 0x000000ff00057c82 */ /* 0x000fe20008000000 */
[----:B------:R-:W-:-:S05]  /*0190*/  UMOV UR4, URZ ;  /* 0x000000ff00047c82 */ /* 0x000fca0008000000 */
.L_x_2:
[----:B0-----:R-:W-:Y:S01]  /*01a0*/  IMAD.U32 R6, RZ, RZ, UR8 ;  /* 0x00000008ff067e24 */ /* 0x001fe2000f8e00ff */
[----:B------:R-:W-:-:S05]  /*01b0*/  MOV R7, UR9 ;  /* 0x0000000900077c02 */ /* 0x000fca0008000f00 */
[----:B------:R-:W2:Y:S01]  /*01c0*/  LDG.E.CONSTANT R5, desc[UR6][R6.64] ;  /* 0x0000000606057981 */ /* 0x000ea2000c1e9900 */
[----:B------:R-:W-:Y:S01]  /*01d0*/  UIADD3 UR4, UPT, UPT, UR4, 0x1, URZ ;  /* 0x0000000104047890 */ /* 0x000fe2000fffe0ff */
[C---:B------:R-:W-:Y:S01]  /*01e0*/  ISETP.EQ.AND P0, PT, R9.reuse, RZ, PT ;  /* 0x000000ff0900720c */ /* 0x040fe20003f02270 */
[----:B------:R-:W-:Y:S01]  /*01f0*/  UIADD3 UR8, UP1, UPT, UR8, 0x4, URZ ;  /* 0x0000000408087890 */ /* 0x000fe2000ff3e0ff */
[C---:B------:R-:W-:Y:S01]  /*0200*/  ISETP.EQ.AND P1, PT, R9.reuse, 0x4, PT ;  /* 0x000000040900780c */ /* 0x040fe20003f22270 */
[----:B------:R-:W-:Y:S01]  /*0210*/  UISETP.NE.AND UP0, UPT, UR4, 0x6, UPT ;  /* 0x000000060400788c */ /* 0x000fe2000bf05270 */
[C---:B------:R-:W-:Y:S01]  /*0220*/  ISETP.EQ.AND P2, PT, R9.reuse, 0x8, PT ;  /* 0x000000080900780c */ /* 0x040fe20003f42270 */
[----:B------:R-:W-:Y:S01]  /*0230*/  UIADD3.X UR9, UPT, UPT, URZ, UR9, URZ, UP1, !UPT ;  /* 0x00000009ff097290 */ /* 0x000fe20008ffe4ff */
[C---:B------:R-:W-:Y:S02]  /*0240*/  ISETP.EQ.AND P3, PT, R9.reuse, 0xc, PT ;  /* 0x0000000c0900780c */ /* 0x040fe40003f62270 */
[----:B------:R-:W-:-:S02]  /*0250*/  ISETP.EQ.AND P4, PT, R9, 0x10, PT ;  /* 0x000000100900780c */ /* 0x000fc40003f82270 */
[C---:B------:R-:W-:Y:S01]  /*0260*/  ISETP.EQ.AND P5, PT, R9.reuse, 0x14, PT ;  /* 0x000000140900780c */ /* 0x040fe20003fa2270 */
[----:B------:R-:W-:Y:S02]  /*0270*/  VIADD R9, R9, 0x4 ;  /* 0x0000000409097836 */ /* 0x000fe40000000000 */
[----:B--2---:R-:W-:-:S03]  /*0280*/  IMAD.WIDE.U32 R4, R5, R0, RZ ;  /* 0x0000000005047225 */ /* 0x004fc600078e00ff */
[----:B------:R-:W-:-:S04]  /*0290*/  IADD3 R4, P6, PT, R4, R11, RZ ;  /* 0x0000000b04047210 */ /* 0x000fc80007fde0ff */
[----:B------:R-:W-:Y:S01]  /*02a0*/  IADD3.X R11, PT, PT, R5, UR5, RZ, P6, !PT ;  /* 0x00000005050b7c10 */ /* 0x000fe2000b7fe4ff */
[--C-:B------:R-:W-:Y:S01]  /*02b0*/  @P0 IMAD.MOV.U32 R8, RZ, RZ, R4.reuse ;  /* 0x000000ffff080224 */ /* 0x100fe200078e0004 */
[----:B------:R-:W-:Y:S01]  /*02c0*/  @P4 MOV R14, R4 ;  /* 0x00000004000e4202 */ /* 0x000fe20000000f00 */
[--C-:B------:R-:W-:Y:S02]  /*02d0*/  @P1 IMAD.MOV.U32 R10, RZ, RZ, R4.reuse ;  /* 0x000000ffff0a1224 */ /* 0x100fe400078e0004 */
[--C-:B------:R-:W-:Y:S02]  /*02e0*/  @P2 IMAD.MOV.U32 R12, RZ, RZ, R4.reuse ;  /* 0x000000ffff0c2224 */ /* 0x100fe400078e0004 */
[--C-:B------:R-:W-:Y:S02]  /*02f0*/  @P3 IMAD.MOV.U32 R13, RZ, RZ, R4.reuse ;  /* 0x000000ffff0d3224 */ /* 0x100fe400078e0004 */
[----:B------:R-:W-:Y:S01]  /*0300*/  @P5 IMAD.MOV.U32 R15, RZ, RZ, R4 ;  /* 0x000000ffff0f5224 */ /* 0x000fe200078e0004 */
[----:B------:R-:W-:Y:S06]  /*0310*/  BRA.U UP0, `(.L_x_2) ;  /* 0xfffffffd00a07547 */ /* 0x000fec000b83ffff */
[----:B------:R-:W-:Y:S01]  /*0320*/  SHF.R.U32.HI R0, RZ, 0x17, R3 ;  /* 0x00000017ff007819 */ /* 0x000fe20000011603 */
[----:B------:R-:W-:Y:S03]  /*0330*/  BSSY.RECONVERGENT B1, `(.L_x_3) ;  /* 0x0000029000017945 */ /* 0x000fe60003800200 */
[C---:B------:R-:W-:Y:S02]  /*0340*/  LOP3.LUT R4, R0.reuse, 0xe0, RZ, 0xc0, !PT ;  /* 0x000000e000047812 */ /* 0x040fe400078ec0ff */
[----:B------:R-:W-:-:S03]  /*0350*/  LOP3.LUT P6, RZ, R0, 0x1f, RZ, 0xc0, !PT ;  /* 0x0000001f00ff7812 */ /* 0x000fc600078cc0ff */
[----:B------:R-:W-:-:S05]  /*0360*/  VIADD R4, R4, 0xffffff80 ;  /* 0xffffff8004047836 */ /* 0x000fca0000000000 */
[----:B------:R-:W-:-:S05]  /*0370*/  SHF.R.U32.HI R4, RZ, 0x5, R4 ;  /* 0x00000005ff047819 */ /* 0x000fca0000011604 */
[----:B------:R-:W-:-:S05]  /*0380*/  IMAD.U32 R6, R4, -0x4, RZ ;  /* 0xfffffffc04067824 */ /* 0x000fca00078e00ff */
[C---:B------:R-:W-:Y:S02]  /*0390*/  ISETP.EQ.AND P3, PT, R6.reuse, -0x18, PT ;  /* 0xffffffe80600780c */ /* 0x040fe40003f62270 */
[C---:B------:R-:W-:Y:S02]  /*03a0*/  ISETP.EQ.AND P4, PT, R6.reuse, -0x14, PT ;  /* 0xffffffec0600780c */ /* 0x040fe40003f82270 */
[C---:B------:R-:W-:Y:S02]  /*03b0*/  ISETP.EQ.AND P2, PT, R6.reuse, -0x10, PT ;  /* 0xfffffff00600780c */ /* 0x040fe40003f42270 */
[C---:B------:R-:W-:Y:S02]  /*03c0*/  ISETP.EQ.AND P1, PT, R6.reuse, -0xc, PT ;  /* 0xfffffff40600780c */ /* 0x040fe40003f22270 */
[C---:B------:R-:W-:Y:S02]  /*03d0*/  ISETP.EQ.AND P0, PT, R6.reuse, -0x8, PT ;  /* 0xfffffff80600780c */ /* 0x040fe40003f02270 */
[----:B------:R-:W-:-:S03]  /*03e0*/  ISETP.EQ.AND P5, PT, R6, RZ, PT ;  /* 0x000000ff0600720c */ /* 0x000fc60003fa2270 */
[----:B------:R-:W-:Y:S02]  /*03f0*/  @P3 MOV R4, R8 ;  /* 0x0000000800043202 */ /* 0x000fe40000000f00 */
[C---:B------:R-:W-:Y:S01]  /*0400*/  ISETP.EQ.AND P3, PT, R6.reuse, -0x4, PT ;  /* 0xfffffffc0600780c */ /* 0x040fe20003f62270 */
[----:B------:R-:W-:Y:S02]  /*0410*/  @P4 IMAD.MOV.U32 R5, RZ, RZ, R8 ;  /* 0x000000ffff054224 */ /* 0x000fe400078e0008 */
[----:B------:R-:W-:Y:S01]  /*0420*/  @P4 IMAD.MOV.U32 R4, RZ, RZ, R10 ;  /* 0x000000ffff044224 */ /* 0x000fe200078e000a */
[----:B------:R-:W-:Y:S01]  /*0430*/  ISETP.EQ.AND P4, PT, R6, 0x4, PT ;  /* 0x000000040600780c */ /* 0x000fe20003f82270 */
[----:B------:R-:W-:Y:S02]  /*0440*/  @P2 IMAD.MOV.U32 R4, RZ, RZ, R12 ;  /* 0x000000ffff042224 */ /* 0x000fe400078e000c */
[----:B------:R-:W-:Y:S02]  /*0450*/  @P1 IMAD.MOV.U32 R4, RZ, RZ, R13 ;  /* 0x000000ffff041224 */ /* 0x000fe400078e000d */
[----:B------:R-:W-:-:S02]  /*0460*/  @P0 IMAD.MOV.U32 R4, RZ, RZ, R14 ;  /* 0x000000ffff040224 */ /* 0x000fc400078e000e */
[----:B------:R-:W-:Y:S01]  /*0470*/  @P2 IMAD.MOV.U32 R5, RZ, RZ, R10 ;  /* 0x000000ffff052224 */ /* 0x000fe200078e000a */
[----:B------:R-:W-:Y:S01]  /*0480*/  @P1 MOV R5, R12 ;  /* 0x0000000c00051202 */ /* 0x000fe20000000f00 */
[----:B------:R-:W-:Y:S01]  /*0490*/  @P0 IMAD.MOV.U32 R5, RZ, RZ, R13 ;  /* 0x000000ffff050224 */ /* 0x000fe200078e000d */
[----:B------:R-:W-:Y:S01]  /*04a0*/  @P3 MOV R4, R15 ;  /* 0x0000000f00043202 */ /* 0x000fe20000000f00 */
[----:B------:R-:W-:Y:S02]  /*04b0*/  @P5 IMAD.MOV.U32 R4, RZ, RZ, R11 ;  /* 0x000000ffff045224 */ /* 0x000fe400078e000b */
[----:B------:R-:W-:Y:S02]  /*04c0*/  @P3 IMAD.MOV.U32 R5, RZ, RZ, R14 ;  /* 0x000000ffff053224 */ /* 0x000fe400078e000e */
[----:B------:R-:W-:Y:S02]  /*04d0*/  @P5 IMAD.MOV.U32 R5, RZ, RZ, R15 ;  /* 0x000000ffff055224 */ /* 0x000fe400078e000f */
[----:B------:R-:W-:-:S02]  /*04e0*/  @P4 IMAD.MOV.U32 R5, RZ, RZ, R11 ;  /* 0x000000ffff054224 */ /* 0x000fc400078e000b */
[----:B------:R-:W-:Y:S01]  /*04f0*/  IMAD.MOV.U32 R9, RZ, RZ, R4 ;  /* 0x000000ffff097224 */ /* 0x000fe200078e0004 */
[----:B------:R-:W-:Y:S06]  /*0500*/  @!P6 BRA `(.L_x_4) ;  /* 0x00000000002ce947 */ /* 0x000fec0003800000 */
[----:B------:R-:W-:Y:S01]  /*0510*/  @P2 MOV R4, R8 ;  /* 0x0000000800042202 */ /* 0x000fe20000000f00 */
[----:B------:R-:W-:Y:S01]  /*0520*/  @P1 IMAD.MOV.U32 R4, RZ, RZ, R10 ;  /* 0x000000ffff041224 */ /* 0x000fe200078e000a */
[----:B------:R-:W-:Y:S01]  /*0530*/  LOP3.LUT R0, R0, 0x1f, RZ, 0xc0, !PT ;  /* 0x0000001f00007812 */ /* 0x000fe200078ec0ff */
[----:B------:R-:W-:Y:S01]  /*0540*/  @P0 IMAD.MOV.U32 R4, RZ, RZ, R12 ;  /* 0x000000ffff040224 */ /* 0x000fe200078e000c */
[----:B------:R-:W-:Y:S01]  /*0550*/  ISETP.EQ.AND P0, PT, R6, 0x8, PT ;  /* 0x000000080600780c */ /* 0x000fe20003f02270 */
[----:B------:R-:W-:Y:S01]  /*0560*/  @P3 IMAD.MOV.U32 R4, RZ, RZ, R13 ;  /* 0x000000ffff043224 */ /* 0x000fe200078e000d */
[----:B------:R-:W-:Y:S01]  /*0570*/  SHF.L.W.U32.HI R9, R5, R0, R9 ;  /* 0x0000000005097219 */ /* 0x000fe20000010e09 */
[----:B------:R-:W-:Y:S01]  /*0580*/  @P5 IMAD.MOV.U32 R4, RZ, RZ, R14 ;  /* 0x000000ffff045224 */ /* 0x000fe200078e000e */
[----:B------:R-:W-:-:S09]  /*0590*/  @P4 MOV R4, R15 ;  /* 0x0000000f00044202 */ /* 0x000fd20000000f00 */
[----:B------:R-:W-:-:S05]  /*05a0*/  @P0 IMAD.MOV.U32 R4, RZ, RZ, R11 ;  /* 0x000000ffff040224 */ /* 0x000fca00078e000b */
[----:B------:R-:W-:-:S07]  /*05b0*/  SHF.L.W.U32.HI R5, R4, R0, R5 ;  /* 0x0000000004057219 */ /* 0x000fce0000010e05 */
.L_x_4:
[----:B------:R-:W-:Y:S05]  /*05c0*/  BSYNC.RECONVERGENT B1 ;  /* 0x0000000000017941 */ /* 0x000fea0003800200 */
.L_x_3:
[C---:B------:R-:W-:Y:S01]  /*05d0*/  SHF.L.W.U32.HI R8, R5.reuse, 0x2, R9 ;  /* 0x0000000205087819 */ /* 0x040fe20000010e09 */
[----:B------:R-:W-:Y:S01]  /*05e0*/  IMAD.SHL.U32 R5, R5, 0x4, RZ ;  /* 0x0000000405057824 */ /* 0x000fe200078e00ff */
[----:B------:R-:W-:Y:S01]  /*05f0*/  UMOV UR4, 0x54442d19 ;  /* 0x54442d1900047882 */ /* 0x000fe20000000000 */
[----:B------:R-:W-:Y:S01]  /*0600*/  UMOV UR5, 0x3bf921fb ;  /* 0x3bf921fb00057882 */ /* 0x000fe20000000000 */
[----:B------:R-:W-:Y:S02]  /*0610*/  SHF.R.S32.HI R0, RZ, 0x1f, R8 ;  /* 0x0000001fff007819 */ /* 0x000fe40000011408 */
[----:B------:R-:W-:Y:S02]  /*0620*/  ISETP.GE.AND P0, PT, R3, RZ, PT ;  /* 0x000000ff0300720c */ /* 0x000fe40003f06270 */
[C---:B------:R-:W-:Y:S02]  /*0630*/  LOP3.LUT R6, R0.reuse, R5, RZ, 0x3c, !PT ;  /* 0x0000000500067212 */ /* 0x040fe400078e3cff */
[----:B------:R-:W-:-:S02]  /*0640*/  LOP3.LUT R7, R0, R8, RZ, 0x3c, !PT ;  /* 0x0000000800077212 */ /* 0x000fc400078e3cff */
[----:B------:R-:W-:Y:S02]  /*0650*/  SHF.R.U32.HI R0, RZ, 0x1e, R9 ;  /* 0x0000001eff007819 */ /* 0x000fe40000011609 */
[----:B------:R-:W0:Y:S01]  /*0660*/  I2F.F64.S64 R4, R6 ;  /* 0x0000000600047312 */ /* 0x000e220000301c00 */
[C---:B------:R-:W-:Y:S02]  /*0670*/  LOP3.LUT R9, R8.reuse, R3, RZ, 0x3c, !PT ;  /* 0x0000000308097212 */ /* 0x040fe400078e3cff */
[----:B------:R-:W-:Y:S02]  /*0680*/  LEA.HI R0, R8, R0, RZ, 0x1 ;  /* 0x0000000008007211 */ /* 0x000fe400078f08ff */
[----:B------:R-:W-:-:S03]  /*0690*/  ISETP.GE.AND P1, PT, R9, RZ, PT ;  /* 0x000000ff0900720c */ /* 0x000fc60003f26270 */
[----:B------:R-:W-:-:S04]  /*06a0*/  IMAD.MOV R8, RZ, RZ, -R0 ;  /* 0x000000ffff087224 */ /* 0x000fc800078e0a00 */
[----:B------:R-:W-:Y:S01]  /*06b0*/  @!P0 IMAD.MOV.U32 R0, RZ, RZ, R8 ;  /* 0x000000ffff008224 */ /* 0x000fe200078e0008 */
[----:B0-----:R-:W-:-:S10]  /*06c0*/  DMUL R4, R4, UR4 ;  /* 0x0000000404047c28 */ /* 0x001fd40008000000 */
[----:B------:R-:W0:Y:S02]  /*06d0*/  F2F.F32.F64 R4, R4 ;  /* 0x0000000400047310 */ /* 0x000e240000301000 */
[----:B0-----:R-:W-:-:S07]  /*06e0*/  FSEL R6, -R4, R4, !P1 ;  /* 0x0000000404067208 */ /* 0x001fce0004800100 */
.L_x_1:
[----:B------:R-:W-:Y:S05]  /*06f0*/  BSYNC.RECONVERGENT B0 ;  /* 0x0000000000007941 */ /* 0x000fea0003800200 */
.L_x_0:
[----:B------:R-:W-:Y:S01]  /*0700*/  MOV R8, 0x37cbac00 ;  /* 0x37cbac0000087802 */ /* 0x000fe20000000f00 */
[----:B------:R-:W-:Y:S01]  /*0710*/  FMUL R7, R6, R6 ;  /* 0x0000000606077220 */ /* 0x000fe20000400000 */
[C---:B------:R-:W-:Y:S01]  /*0720*/  LOP3.LUT R4, R0.reuse, 0x1, RZ, 0xc0, !PT ;  /* 0x0000000100047812 */ /* 0x040fe200078ec0ff */
[----:B------:R-:W-:Y:S01]  /*0730*/  IMAD.MOV.U32 R10, RZ, RZ, 0x3d2aaabb ;  /* 0x3d2aaabbff0a7424 */ /* 0x000fe200078e00ff */
[----:B------:R-:W-:Y:S01]  /*0740*/  LOP3.LUT P1, RZ, R0, 0x2, RZ, 0xc0, !PT ;  /* 0x0000000200ff7812 */ /* 0x000fe2000782c0ff */
[----:B------:R-:W-:Y:S01]  /*0750*/  FFMA R8, R7, R8, -0.0013887860113754868507 ;  /* 0xbab607ed07087423 */ /* 0x000fe20000000008 */
[----:B------:R-:W-:Y:S01]  /*0760*/  ISETP.NE.U32.AND P0, PT, R4, 0x1, PT ;  /* 0x000000010400780c */ /* 0x000fe20003f05070 */
[----:B------:R-:W-:Y:S01]  /*0770*/  IMAD.MOV.U32 R9, RZ, RZ, 0x3effffff ;  /* 0x3effffffff097424 */ /* 0x000fe200078e00ff */
[----:B------:R-:W0:Y:S02]  /*0780*/  LDC.64 R4, c[0x0][0x388] ;  /* 0x0000e200ff047b82 */ /* 0x000e240000000a00 */
[----:B------:R-:W-:-:S02]  /*0790*/  FSEL R8, R8, -0.00019574658654164522886, !P0 ;  /* 0xb94d415308087808 */ /* 0x000fc40004000000 */
[----:B------:R-:W-:Y:S02]  /*07a0*/  FSEL R10, R10, 0.0083327032625675201416, !P0 ;  /* 0x3c0885e40a0a7808 */ /* 0x000fe40004000000 */
[----:B------:R-:W-:Y:S02]  /*07b0*/  FSEL R9, -R9, -0.16666662693023681641, !P0 ;  /* 0xbe2aaaa809097808 */ /* 0x000fe40004000100 */
[----:B------:R-:W-:Y:S01]  /*07c0*/  FSEL R0, R6, 1, P0 ;  /* 0x3f80000006007808 */ /* 0x000fe20000000000 */
[----:B------:R-:W-:-:S04]  /*07d0*/  FFMA R8, R7, R8, R10 ;  /* 0x0000000807087223 */ /* 0x000fc8000000000a */
[C---:B------:R-:W-:Y:S01]  /*07e0*/  FFMA R8, R7.reuse, R8, R9 ;  /* 0x0000000807087223 */ /* 0x040fe20000000009 */
[----:B------:R-:W-:-:S04]  /*07f0*/  FFMA R7, R7, R0, RZ ;  /* 0x0000000007077223 */ /* 0x000fc800000000ff */
[----:B------:R-:W-:-:S04]  /*0800*/  FFMA R0, R7, R8, R0 ;  /* 0x0000000807007223 */ /* 0x000fc80000000000 */
[----:B------:R-:W-:Y:S01]  /*0810*/  @P1 FADD R0, RZ, -R0 ;  /* 0x80000000ff001221 */ /* 0x000fe20000000000 */
[----:B0-----:R-:W-:-:S04]  /*0820*/  IMAD.WIDE.U32 R4, R2, 0x4, R4 ;  /* 0x0000000402047825 */ /* 0x001fc800078e0004 */
[----:B------:R-:W-:-:S05]  /*0830*/  FMUL R3, R3, R0 ;  /* 0x0000000003037220 */ /* 0x000fca0000400000 */
[----:B------:R-:W-:Y:S01]  /*0840*/  STG.E desc[UR6][R4.64], R3 ;  /* 0x0000000304007986 */ /* 0x000fe2000c101906 */
[----:B------:R-:W-:Y:S05]  /*0850*/  EXIT ;  /* 0x000000000000794d */ /* 0x000fea0003800000 */
.L_x_5:
[----:B------:R-:W-:-:S00]  /*0860*/  BRA `(.L_x_5) ;  /* 0xfffffffc00fc7947 */ /* 0x000fc0000383ffff */
[----:B------:R-:W-:-:S00]  /*0870*/  NOP ;  /* 0x0000000000007918 */ /* 0x000fc00000000000 */
        /* <DEDUP_REMOVED lines=8> */
.L_x_6:


//--------------------- .nv.global.init           --------------------------
	.section	.nv.global.init,"aw",@progbits
	.align	4
.nv.global.init:
	.type		__cudart_i2opi_f,@object
	.size		__cudart_i2opi_f,(.L_0 - __cudart_i2opi_f)
__cudart_i2opi_f:
        /*0000*/ 	.byte	0x41, 0x90, 0x43, 0x3c, 0x99, 0x95, 0x62, 0xdb, 0xc0, 0xdd, 0x34, 0xf5, 0xd1, 0x57, 0x27, 0xfc
        /*0010*/ 	.byte	0x29, 0x15, 0x44, 0x4e, 0x6e, 0x83, 0xf9, 0xa2
.L_0:


//--------------------- .nv.shared.reserved.0     --------------------------
	.section	.nv.shared.reserved.0,"aw",@nobits
	.weak		__nv_reservedSMEM_offset_0_alias
	.size		__nv_reservedSMEM_offset_0_alias, 0, 64
	.other		__nv_reservedSMEM_offset_0_alias,@"STO_CUDA_RESERVED_SHARED STV_DEFAULT"
__nv_reservedSMEM_offset_0_alias:
	.zero		0
	.zero		64


//--------------------- .nv.constant0._Z11blankKernelPfS_ --------------------------
	.section	.nv.constant0._Z11blankKernelPfS_,"a",@progbits
	.sectionflags	@""
	.align	4
.nv.constant0._Z11blankKernelPfS_:
	.zero		912


//--------------------- SYMBOLS --------------------------

	.type		.nv.reservedSmem.offset0,@object
	.size		.nv.reservedSmem.offset0,0x4
